	.headerflags	@"EF_CUDA_TEXMODE_UNIFIED EF_CUDA_64BIT_ADDRESS EF_CUDA_ACCELERATORS EF_CUDA_SM90 EF_CUDA_VIRTUAL_SM(EF_CUDA_SM90)"
	.elftype	@"ET_EXEC"


//--------------------- .nv.info                  --------------------------
	.section	.nv.info,"",@"SHT_CUDA_INFO"
	.align	4


	//----- nvinfo : EIATTR_REGCOUNT
	.align		4
        /*0000*/ 	.byte	0x04, 0x2f
        /*0002*/ 	.short	(.L_1 - .L_0)
	.align		4
.L_0:
        /*0004*/ 	.word	index@(triton_poi_fused__to_copy_add_arange_mul_32)
        /*0008*/ 	.word	0x00000009


	//----- nvinfo : EIATTR_MIN_STACK_SIZE
	.align		4
.L_1:
        /*000c*/ 	.byte	0x04, 0x12
        /*000e*/ 	.short	(.L_3 - .L_2)
	.align		4
.L_2:
        /*0010*/ 	.word	index@(triton_poi_fused__to_copy_add_arange_mul_32)
        /*0014*/ 	.word	0x00000000


	//----- nvinfo : EIATTR_FRAME_SIZE
	.align		4
.L_3:
        /*0018*/ 	.byte	0x04, 0x11
        /*001a*/ 	.short	(.L_5 - .L_4)
	.align		4
.L_4:
        /*001c*/ 	.word	index@(triton_poi_fused__to_copy_add_arange_mul_32)
        /*0020*/ 	.word	0x00000000


	//----- nvinfo : EIATTR_MIN_STACK_SIZE
	.align		4
.L_5:
        /*0024*/ 	.byte	0x04, 0x12
        /*0026*/ 	.short	(.L_7 - .L_6)
	.align		4
.L_6:
        /*0028*/ 	.word	index@(triton_poi_fused__to_copy_add_arange_mul_32)
        /*002c*/ 	.word	0x00000000
.L_7:


//--------------------- .nv.info.triton_poi_fused__to_copy_add_arange_mul_32 --------------------------
	.section	.nv.info.triton_poi_fused__to_copy_add_arange_mul_32,"",@"SHT_CUDA_INFO"
	.sectionflags	@""
	.align	4


	//----- nvinfo : EIATTR_CUDA_API_VERSION
	.align		4
        /*0000*/ 	.byte	0x04, 0x37
        /*0002*/ 	.short	(.L_9 - .L_8)
.L_8:
        /*0004*/ 	.word	0x0000007c


	//----- nvinfo : EIATTR_KPARAM_INFO
	.align		4
.L_9:
        /*0008*/ 	.byte	0x04, 0x17
        /*000a*/ 	.short	(.L_11 - .L_10)
.L_10:
        /*000c*/ 	.word	0x00000000
        /*0010*/ 	.short	0x0001
        /*0012*/ 	.short	0x0008
        /*0014*/ 	.byte	0x00, 0xf0, 0x11, 0x00


	//----- nvinfo : EIATTR_KPARAM_INFO
	.align		4
.L_11:
        /*0018*/ 	.byte	0x04, 0x17
        /*001a*/ 	.short	(.L_13 - .L_12)
.L_12:
        /*001c*/ 	.word	0x00000000
        /*0020*/ 	.short	0x0000
        /*0022*/ 	.short	0x0000
        /*0024*/ 	.byte	0x00, 0xf4, 0x21, 0x00


	//----- nvinfo : EIATTR_SPARSE_MMA_MASK
	.align		4
.L_13:
        /*0028*/ 	.byte	0x03, 0x50
        /*002a*/ 	.short	0x0000


	//----- nvinfo : EIATTR_MAXREG_COUNT
	.align		4
        /*002c*/ 	.byte	0x03, 0x1b
        /*002e*/ 	.short	0x00ff


	//----- nvinfo : EIATTR_EXIT_INSTR_OFFSETS
	.align		4
        /*0030*/ 	.byte	0x04, 0x1c
        /*0032*/ 	.short	(.L_15 - .L_14)


	//   ....[0]....
.L_14:
        /*0034*/ 	.word	0x000000d0


	//   ....[1]....
        /*0038*/ 	.word	0x00000100


	//----- nvinfo : EIATTR_REQNTID
	.align		4
.L_15:
        /*003c*/ 	.byte	0x04, 0x10
        /*003e*/ 	.short	(.L_17 - .L_16)
.L_16:
        /*0040*/ 	.word	0x00000020
        /*0044*/ 	.word	0x00000001
        /*0048*/ 	.word	0x00000001


	//----- nvinfo : EIATTR_CBANK_PARAM_SIZE
	.align		4
.L_17:
        /*004c*/ 	.byte	0x03, 0x19
        /*004e*/ 	.short	0x000c


	//----- nvinfo : EIATTR_PARAM_CBANK
	.align		4
        /*0050*/ 	.byte	0x04, 0x0a
        /*0052*/ 	.short	(.L_19 - .L_18)
	.align		4
.L_18:
        /*0054*/ 	.word	index@(.nv.constant0.triton_poi_fused__to_copy_add_arange_mul_32)
        /*0058*/ 	.short	0x0210
        /*005a*/ 	.short	0x000c


	//----- nvinfo : EIATTR_SW_WAR
	.align		4
.L_19:
        /*005c*/ 	.byte	0x04, 0x36
        /*005e*/ 	.short	(.L_21 - .L_20)
.L_20:
        /*0060*/ 	.word	0x00000008
.L_21:


//--------------------- .nv.callgraph             --------------------------
	.section	.nv.callgraph,"",@"SHT_CUDA_CALLGRAPH"
	.align	4
	.sectionentsize	8
	.align		4
        /*0000*/ 	.word	0x00000000
	.align		4
        /*0004*/ 	.word	0xffffffff
	.align		4
        /*0008*/ 	.word	0x00000000
	.align		4
        /*000c*/ 	.word	0xfffffffe
	.align		4
        /*0010*/ 	.word	0x00000000
	.align		4
        /*0014*/ 	.word	0xfffffffd
	.align		4
        /*0018*/ 	.word	0x00000000
	.align		4
        /*001c*/ 	.word	0xfffffffc


//--------------------- .text.triton_poi_fused__to_copy_add_arange_mul_32 --------------------------
	.section	.text.triton_poi_fused__to_copy_add_arange_mul_32,"ax",@progbits
	.align	128
        .global         triton_poi_fused__to_copy_add_arange_mul_32
        .type           triton_poi_fused__to_copy_add_arange_mul_32,@function
        .size           triton_poi_fused__to_copy_add_arange_mul_32,(.L_x_1 - triton_poi_fused__to_copy_add_arange_mul_32)
        .other          triton_poi_fused__to_copy_add_arange_mul_32,@"STO_CUDA_ENTRY STV_DEFAULT"
triton_poi_fused__to_copy_add_arange_mul_32:
.text.triton_poi_fused__to_copy_add_arange_mul_32:
[----:B------:R-:W0:Y:S02]  /*0000*/  LDC R1, c[0x0][0x28] ;  /* 0x00000a00ff017b82 */ /* 0x000e240000000800 */
[----:B------:R-:W1:Y:S01]  /*0010*/  S2R R6, SR_TID.X ;  /* 0x0000000000067919 */ /* 0x000e620000002100 */
[----:B------:R-:W2:Y:S01]  /*0020*/  LDC.64 R2, c[0x0][0x210] ;  /* 0x00008400ff027b82 */ /* 0x000ea20000000a00 */
[----:B------:R-:W3:Y:S01]  /*0030*/  S2R R5, SR_CTAID.X ;  /* 0x0000000000057919 */ /* 0x000ee20000002500 */
[C---:B-1----:R-:W-:Y:S02]  /*0040*/  LOP3.LUT R0, R6.reuse, 0x7, RZ, 0xc0, !PT ;  /* 0x0000000706007812 */ /* 0x042fe400078ec0ff */
[----:B------:R-:W-:-:S03]  /*0050*/  LOP3.LUT P0, RZ, R6, 0x18, RZ, 0xc0, !PT ;  /* 0x0000001806ff7812 */ /* 0x000fc6000780c0ff */
[----:B---3--:R-:W-:-:S04]  /*0060*/  IMAD R5, R5, 0x8, R0 ;  /* 0x0000000805057824 */ /* 0x008fc800078e0200 */
[C---:B--2---:R-:W-:Y:S01]  /*0070*/  IMAD.WIDE R2, R5.reuse, 0x8, R2 ;  /* 0x0000000805027825 */ /* 0x044fe200078e0202 */
[----:B------:R-:W-:Y:S02]  /*0080*/  I2FP.F32.S32 R0, R5 ;  /* 0x0000000500007245 */ /* 0x000fe40000201400 */
[----:B------:R-:W-:-:S03]  /*0090*/  ISETP.LT.AND P0, PT, R5, 0x8, !P0 ;  /* 0x000000080500780c */ /* 0x000fc60004701270 */
[----:B------:R-:W-:-:S04]  /*00a0*/  FMUL R0, R0, 0.5 ;  /* 0x3f00000000007820 */ /* 0x000fc80000400000 */
[----:B------:R-:W1:Y:S02]  /*00b0*/  F2I.TRUNC.NTZ R4, R0 ;  /* 0x0000000000047305 */ /* 0x000e64000020f100 */
[----:B-1----:R-:W-:-:S04]  /*00c0*/  SHF.R.S32.HI R5, RZ, 0x1f, R4 ;  /* 0x0000001fff057819 */ /* 0x002fc80000011404 */
[----:B------:R-:W-:Y:S05]  /*00d0*/  @!P0 EXIT ;  /* 0x000000000000894d */ /* 0x000fea0003800000 */
[----:B------:R-:W-:Y:S02]  /*00e0*/  ULDC.64 UR4, c[0x0][0x208] ;  /* 0x0000820000047ab9 */ /* 0x000fe40000000a00 */
[----:B------:R-:W-:Y:S01]  /*00f0*/  STG.E.64 desc[UR4][R2.64], R4 ;  /* 0x0000000402007986 */ /* 0x000fe2000c101b04 */
[----:B------:R-:W-:Y:S05]  /*0100*/  EXIT ;  /* 0x000000000000794d */ /* 0x000fea0003800000 */
.L_x_0:
[----:B------:R-:W-:-:S00]  /*0110*/  BRA `(.L_x_0) ;  /* 0xfffffffc00fc7947 */ /* 0x000fc0000383ffff */
[----:B------:R-:W-:-:S00]  /*0120*/  NOP ;  /* 0x0000000000007918 */ /* 0x000fc00000000000 */
        /* <DEDUP_REMOVED lines=13> */
.L_x_1:


//--------------------- .nv.constant0.triton_poi_fused__to_copy_add_arange_mul_32 --------------------------
	.section	.nv.constant0.triton_poi_fused__to_copy_add_arange_mul_32,"a",@progbits
	.sectionflags	@""
	.align	4
.nv.constant0.triton_poi_fused__to_copy_add_arange_mul_32:
	.zero		540
